	.headerflags	@"EF_CUDA_TEXMODE_UNIFIED EF_CUDA_64BIT_ADDRESS EF_CUDA_ACCELERATORS EF_CUDA_SM90 EF_CUDA_VIRTUAL_SM(EF_CUDA_SM90)"
	.elftype	@"ET_EXEC"


//--------------------- .nv.info                  --------------------------
	.section	.nv.info,"",@"SHT_CUDA_INFO"
	.align	4


	//----- nvinfo : EIATTR_REGCOUNT
	.align		4
        /*0000*/ 	.byte	0x04, 0x2f
        /*0002*/ 	.short	(.L_3 - .L_2)
	.align		4
.L_2:
        /*0004*/ 	.word	index@(triton_poi_fused__native_batch_norm_legit_no_training_add_convolution_relu_3)
        /*0008*/ 	.word	0x0000001c


	//----- nvinfo : EIATTR_MIN_STACK_SIZE
	.align		4
.L_3:
        /*000c*/ 	.byte	0x04, 0x12
        /*000e*/ 	.short	(.L_5 - .L_4)
	.align		4
.L_4:
        /*0010*/ 	.word	index@(triton_poi_fused__native_batch_norm_legit_no_training_add_convolution_relu_3)
        /*0014*/ 	.word	0x00000000


	//----- nvinfo : EIATTR_FRAME_SIZE
	.align		4
.L_5:
        /*0018*/ 	.byte	0x04, 0x11
        /*001a*/ 	.short	(.L_7 - .L_6)
	.align		4
.L_6:
        /*001c*/ 	.word	index@(triton_poi_fused__native_batch_norm_legit_no_training_add_convolution_relu_3)
        /*0020*/ 	.word	0x00000000


	//----- nvinfo : EIATTR_MIN_STACK_SIZE
	.align		4
.L_7:
        /*0024*/ 	.byte	0x04, 0x12
        /*0026*/ 	.short	(.L_9 - .L_8)
	.align		4
.L_8:
        /*0028*/ 	.word	index@(triton_poi_fused__native_batch_norm_legit_no_training_add_convolution_relu_3)
        /*002c*/ 	.word	0x00000000
.L_9:


//--------------------- .nv.info.triton_poi_fused__native_batch_norm_legit_no_training_add_convolution_relu_3 --------------------------
	.section	.nv.info.triton_poi_fused__native_batch_norm_legit_no_training_add_convolution_relu_3,"",@"SHT_CUDA_INFO"
	.sectionflags	@""
	.align	4


	//----- nvinfo : EIATTR_CUDA_API_VERSION
	.align		4
        /*0000*/ 	.byte	0x04, 0x37
        /*0002*/ 	.short	(.L_11 - .L_10)
.L_10:
        /*0004*/ 	.word	0x0000007c


	//----- nvinfo : EIATTR_KPARAM_INFO
	.align		4
.L_11:
        /*0008*/ 	.byte	0x04, 0x17
        /*000a*/ 	.short	(.L_13 - .L_12)
.L_12:
        /*000c*/ 	.word	0x00000000
        /*0010*/ 	.short	0x000c
        /*0012*/ 	.short	0x0060
        /*0014*/ 	.byte	0x00, 0xf0, 0x11, 0x00


	//----- nvinfo : EIATTR_KPARAM_INFO
	.align		4
.L_13:
        /*0018*/ 	.byte	0x04, 0x17
        /*001a*/ 	.short	(.L_15 - .L_14)
.L_14:
        /*001c*/ 	.word	0x00000000
        /*0020*/ 	.short	0x000b
        /*0022*/ 	.short	0x0058
        /*0024*/ 	.byte	0x00, 0xf4, 0x21, 0x00


	//----- nvinfo : EIATTR_KPARAM_INFO
	.align		4
.L_15:
        /*0028*/ 	.byte	0x04, 0x17
        /*002a*/ 	.short	(.L_17 - .L_16)
.L_16:
        /*002c*/ 	.word	0x00000000
        /*0030*/ 	.short	0x000a
        /*0032*/ 	.short	0x0050
        /*0034*/ 	.byte	0x00, 0xf4, 0x21, 0x00


	//----- nvinfo : EIATTR_KPARAM_INFO
	.align		4
.L_17:
        /*0038*/ 	.byte	0x04, 0x17
        /*003a*/ 	.short	(.L_19 - .L_18)
.L_18:
        /*003c*/ 	.word	0x00000000
        /*0040*/ 	.short	0x0009
        /*0042*/ 	.short	0x0048
        /*0044*/ 	.byte	0x00, 0xf4, 0x21, 0x00


	//----- nvinfo : EIATTR_KPARAM_INFO
	.align		4
.L_19:
        /*0048*/ 	.byte	0x04, 0x17
        /*004a*/ 	.short	(.L_21 - .L_20)
.L_20:
        /*004c*/ 	.word	0x00000000
        /*0050*/ 	.short	0x0008
        /*0052*/ 	.short	0x0040
        /*0054*/ 	.byte	0x00, 0xf4, 0x21, 0x00


	//----- nvinfo : EIATTR_KPARAM_INFO
	.align		4
.L_21:
        /*0058*/ 	.byte	0x04, 0x17
        /*005a*/ 	.short	(.L_23 - .L_22)
.L_22:
        /*005c*/ 	.word	0x00000000
        /*0060*/ 	.short	0x0007
        /*0062*/ 	.short	0x0038
        /*0064*/ 	.byte	0x00, 0xf4, 0x21, 0x00


	//----- nvinfo : EIATTR_KPARAM_INFO
	.align		4
.L_23:
        /*0068*/ 	.byte	0x04, 0x17
        /*006a*/ 	.short	(.L_25 - .L_24)
.L_24:
        /*006c*/ 	.word	0x00000000
        /*0070*/ 	.short	0x0006
        /*0072*/ 	.short	0x0030
        /*0074*/ 	.byte	0x00, 0xf4, 0x21, 0x00


	//----- nvinfo : EIATTR_KPARAM_INFO
	.align		4
.L_25:
        /*0078*/ 	.byte	0x04, 0x17
        /*007a*/ 	.short	(.L_27 - .L_26)
.L_26:
        /*007c*/ 	.word	0x00000000
        /*0080*/ 	.short	0x0005
        /*0082*/ 	.short	0x0028
        /*0084*/ 	.byte	0x00, 0xf4, 0x21, 0x00


	//----- nvinfo : EIATTR_KPARAM_INFO
	.align		4
.L_27:
        /*0088*/ 	.byte	0x04, 0x17
        /*008a*/ 	.short	(.L_29 - .L_28)
.L_28:
        /*008c*/ 	.word	0x00000000
        /*0090*/ 	.short	0x0004
        /*0092*/ 	.short	0x0020
        /*0094*/ 	.byte	0x00, 0xf4, 0x21, 0x00


	//----- nvinfo : EIATTR_KPARAM_INFO
	.align		4
.L_29:
        /*0098*/ 	.byte	0x04, 0x17
        /*009a*/ 	.short	(.L_31 - .L_30)
.L_30:
        /*009c*/ 	.word	0x00000000
        /*00a0*/ 	.short	0x0003
        /*00a2*/ 	.short	0x0018
        /*00a4*/ 	.byte	0x00, 0xf4, 0x21, 0x00


	//----- nvinfo : EIATTR_KPARAM_INFO
	.align		4
.L_31:
        /*00a8*/ 	.byte	0x04, 0x17
        /*00aa*/ 	.short	(.L_33 - .L_32)
.L_32:
        /*00ac*/ 	.word	0x00000000
        /*00b0*/ 	.short	0x0002
        /*00b2*/ 	.short	0x0010
        /*00b4*/ 	.byte	0x00, 0xf4, 0x21, 0x00


	//----- nvinfo : EIATTR_KPARAM_INFO
	.align		4
.L_33:
        /*00b8*/ 	.byte	0x04, 0x17
        /*00ba*/ 	.short	(.L_35 - .L_34)
.L_34:
        /*00bc*/ 	.word	0x00000000
        /*00c0*/ 	.short	0x0001
        /*00c2*/ 	.short	0x0008
        /*00c4*/ 	.byte	0x00, 0xf4, 0x21, 0x00


	//----- nvinfo : EIATTR_KPARAM_INFO
	.align		4
.L_35:
        /*00c8*/ 	.byte	0x04, 0x17
        /*00ca*/ 	.short	(.L_37 - .L_36)
.L_36:
        /*00cc*/ 	.word	0x00000000
        /*00d0*/ 	.short	0x0000
        /*00d2*/ 	.short	0x0000
        /*00d4*/ 	.byte	0x00, 0xf4, 0x21, 0x00


	//----- nvinfo : EIATTR_SPARSE_MMA_MASK
	.align		4
.L_37:
        /*00d8*/ 	.byte	0x03, 0x50
        /*00da*/ 	.short	0x0000


	//----- nvinfo : EIATTR_MAXREG_COUNT
	.align		4
        /*00dc*/ 	.byte	0x03, 0x1b
        /*00de*/ 	.short	0x00ff


	//----- nvinfo : EIATTR_EXIT_INSTR_OFFSETS
	.align		4
        /*00e0*/ 	.byte	0x04, 0x1c
        /*00e2*/ 	.short	(.L_39 - .L_38)


	//   ....[0]....
.L_38:
        /*00e4*/ 	.word	0x00000510


	//----- nvinfo : EIATTR_REQNTID
	.align		4
.L_39:
        /*00e8*/ 	.byte	0x04, 0x10
        /*00ea*/ 	.short	(.L_41 - .L_40)
.L_40:
        /*00ec*/ 	.word	0x00000080
        /*00f0*/ 	.word	0x00000001
        /*00f4*/ 	.word	0x00000001


	//----- nvinfo : EIATTR_CBANK_PARAM_SIZE
	.align		4
.L_41:
        /*00f8*/ 	.byte	0x03, 0x19
        /*00fa*/ 	.short	0x0064


	//----- nvinfo : EIATTR_PARAM_CBANK
	.align		4
        /*00fc*/ 	.byte	0x04, 0x0a
        /*00fe*/ 	.short	(.L_43 - .L_42)
	.align		4
.L_42:
        /*0100*/ 	.word	index@(.nv.constant0.triton_poi_fused__native_batch_norm_legit_no_training_add_convolution_relu_3)
        /*0104*/ 	.short	0x0210
        /*0106*/ 	.short	0x0064


	//----- nvinfo : EIATTR_SW_WAR
	.align		4
.L_43:
        /*0108*/ 	.byte	0x04, 0x36
        /*010a*/ 	.short	(.L_45 - .L_44)
.L_44:
        /*010c*/ 	.word	0x00000008
.L_45:


//--------------------- .nv.callgraph             --------------------------
	.section	.nv.callgraph,"",@"SHT_CUDA_CALLGRAPH"
	.align	4
	.sectionentsize	8
	.align		4
        /*0000*/ 	.word	0x00000000
	.align		4
        /*0004*/ 	.word	0xffffffff
	.align		4
        /*0008*/ 	.word	0x00000000
	.align		4
        /*000c*/ 	.word	0xfffffffe
	.align		4
        /*0010*/ 	.word	0x00000000
	.align		4
        /*0014*/ 	.word	0xfffffffd
	.align		4
        /*0018*/ 	.word	0x00000000
	.align		4
        /*001c*/ 	.word	0xfffffffc


//--------------------- .nv.constant4             --------------------------
	.section	.nv.constant4,"a",@progbits
	.align	8
	.align		8
.nv.constant4:
        /*0000*/ 	.dword	_$_str
	.align		8
        /*0008*/ 	.dword	_$_str_$_2


//--------------------- .text.triton_poi_fused__native_batch_norm_legit_no_training_add_convolution_relu_3 --------------------------
	.section	.text.triton_poi_fused__native_batch_norm_legit_no_training_add_convolution_relu_3,"ax",@progbits
	.align	128
        .global         triton_poi_fused__native_batch_norm_legit_no_training_add_convolution_relu_3
        .type           triton_poi_fused__native_batch_norm_legit_no_training_add_convolution_relu_3,@function
        .size           triton_poi_fused__native_batch_norm_legit_no_training_add_convolution_relu_3,(.L_x_1 - triton_poi_fused__native_batch_norm_legit_no_training_add_convolution_relu_3)
        .other          triton_poi_fused__native_batch_norm_legit_no_training_add_convolution_relu_3,@"STO_CUDA_ENTRY STV_DEFAULT"
triton_poi_fused__native_batch_norm_legit_no_training_add_convolution_relu_3:
.text.triton_poi_fused__native_batch_norm_legit_no_training_add_convolution_relu_3:
[----:B------:R-:W-:Y:S01]  /*0000*/  LDC R1, c[0x0][0x28] ;  /* 0x00000a00ff017b82 */ /* 0x000fe20000000800 */
[----:B------:R-:W1:Y:S07]  /*0010*/  S2R R16, SR_TID.X ;  /* 0x0000000000107919 */ /* 0x000e6e0000002100 */
[----:B------:R-:W2:Y:S01]  /*0020*/  LDC.64 R18, c[0x0][0x258] ;  /* 0x00009600ff127b82 */ /* 0x000ea20000000a00 */
[----:B------:R-:W-:Y:S01]  /*0030*/  ULDC.64 UR4, c[0x0][0x208] ;  /* 0x0000820000047ab9 */ /* 0x000fe20000000a00 */
[----:B------:R-:W3:Y:S06]  /*0040*/  S2R R3, SR_CTAID.X ;  /* 0x0000000000037919 */ /* 0x000eec0000002500 */
[----:B------:R-:W4:Y:S08]  /*0050*/  LDC.64 R24, c[0x0][0x220] ;  /* 0x00008800ff187b82 */ /* 0x000f300000000a00 */
[----:B------:R-:W5:Y:S08]  /*0060*/  LDC.64 R22, c[0x0][0x210] ;  /* 0x00008400ff167b82 */ /* 0x000f700000000a00 */
[----:B------:R-:W2:Y:S01]  /*0070*/  LDC.64 R20, c[0x0][0x248] ;  /* 0x00009200ff147b82 */ /* 0x000ea20000000a00 */
[----:B-1----:R-:W-:-:S07]  /*0080*/  LOP3.LUT R16, R16, 0x7f, RZ, 0xc0, !PT ;  /* 0x0000007f10107812 */ /* 0x002fce00078ec0ff */
[----:B------:R-:W1:Y:S01]  /*0090*/  LDC.64 R14, c[0x0][0x250] ;  /* 0x00009400ff0e7b82 */ /* 0x000e620000000a00 */
[----:B---3--:R-:W-:Y:S02]  /*00a0*/  SHF.R.S32.HI R5, RZ, 0x18, R3 ;  /* 0x00000018ff057819 */ /* 0x008fe40000011403 */
[----:B------:R-:W-:Y:S02]  /*00b0*/  LEA R16, R3, R16, 0x7 ;  /* 0x0000001003107211 */ /* 0x000fe400078e38ff */
[----:B------:R-:W-:-:S03]  /*00c0*/  SGXT R5, R5, 0x1 ;  /* 0x000000010505781a */ /* 0x000fc60000000200 */
[----:B------:R-:W3:Y:S01]  /*00d0*/  LDC.64 R2, c[0x0][0x230] ;  /* 0x00008c00ff027b82 */ /* 0x000ee20000000a00 */
[----:B------:R-:W-:-:S04]  /*00e0*/  LEA.HI R5, R5, R16, RZ, 0xa ;  /* 0x0000001005057211 */ /* 0x000fc800078f50ff */
[----:B------:R-:W-:-:S03]  /*00f0*/  SHF.R.S32.HI R5, RZ, 0xa, R5 ;  /* 0x0000000aff057819 */ /* 0x000fc60000011405 */
[----:B------:R-:W1:Y:S01]  /*0100*/  LDC.64 R10, c[0x0][0x228] ;  /* 0x00008a00ff0a7b82 */ /* 0x000e620000000a00 */
[----:B------:R-:W-:-:S04]  /*0110*/  LEA.HI R0, R5, R5, RZ, 0x3 ;  /* 0x0000000505007211 */ /* 0x000fc800078f18ff */
[----:B------:R-:W-:-:S03]  /*0120*/  LOP3.LUT R0, R0, 0xfffffff8, RZ, 0xc0, !PT ;  /* 0xfffffff800007812 */ /* 0x000fc600078ec0ff */
[----:B------:R-:W1:Y:S01]  /*0130*/  LDC.64 R12, c[0x0][0x238] ;  /* 0x00008e00ff0c7b82 */ /* 0x000e620000000a00 */
[----:B------:R-:W-:-:S05]  /*0140*/  IADD3 R17, R5, -R0, RZ ;  /* 0x8000000005117210 */ /* 0x000fca0007ffe0ff */
[C---:B---3--:R-:W-:Y:S02]  /*0150*/  IMAD.WIDE R2, R17.reuse, 0x4, R2 ;  /* 0x0000000411027825 */ /* 0x048fe400078e0202 */
[----:B------:R-:W3:Y:S02]  /*0160*/  LDC.64 R8, c[0x0][0x240] ;  /* 0x00009000ff087b82 */ /* 0x000ee40000000a00 */
[C---:B--2---:R-:W-:Y:S01]  /*0170*/  IMAD.WIDE R18, R17.reuse, 0x4, R18 ;  /* 0x0000000411127825 */ /* 0x044fe200078e0212 */
[----:B------:R5:W2:Y:S05]  /*0180*/  LDG.E.EL R0, desc[UR4][R2.64] ;  /* 0x0000000402007981 */ /* 0x000aaa000c2e1900 */
[----:B------:R-:W3:Y:S01]  /*0190*/  LDC.64 R6, c[0x0][0x260] ;  /* 0x00009800ff067b82 */ /* 0x000ee20000000a00 */
[----:B------:R-:W2:Y:S01]  /*01a0*/  LDG.E.EL R18, desc[UR4][R18.64] ;  /* 0x0000000412127981 */ /* 0x000ea2000c2e1900 */
[----:B----4-:R-:W-:-:S04]  /*01b0*/  IMAD.WIDE R24, R17, 0x4, R24 ;  /* 0x0000000411187825 */ /* 0x010fc800078e0218 */
[C---:B-----5:R-:W-:Y:S02]  /*01c0*/  IMAD.WIDE R2, R16.reuse, 0x4, R22 ;  /* 0x0000000410027825 */ /* 0x060fe400078e0216 */
[----:B------:R-:W4:Y:S02]  /*01d0*/  LDC.64 R4, c[0x0][0x268] ;  /* 0x00009a00ff047b82 */ /* 0x000f240000000a00 */
[----:B0-----:R-:W-:Y:S01]  /*01e0*/  IMAD.WIDE R20, R16, 0x4, R20 ;  /* 0x0000000410147825 */ /* 0x001fe200078e0214 */
[----:B------:R-:W5:Y:S03]  /*01f0*/  LDG.E.EL R19, desc[UR4][R24.64] ;  /* 0x0000000418137981 */ /* 0x000f66000c2e1900 */
[C---:B-1----:R-:W-:Y:S01]  /*0200*/  IMAD.WIDE R14, R17.reuse, 0x4, R14 ;  /* 0x00000004110e7825 */ /* 0x042fe200078e020e */
[----:B------:R-:W5:Y:S03]  /*0210*/  LDG.E R22, desc[UR4][R2.64] ;  /* 0x0000000402167981 */ /* 0x000f66000c1e1900 */
[C---:B------:R-:W-:Y:S01]  /*0220*/  IMAD.WIDE R10, R17.reuse, 0x4, R10 ;  /* 0x00000004110a7825 */ /* 0x040fe200078e020a */
[----:B------:R-:W5:Y:S04]  /*0230*/  LDG.E R20, desc[UR4][R20.64] ;  /* 0x0000000414147981 */ /* 0x000f68000c1e1900 */
[----:B------:R-:W5:Y:S01]  /*0240*/  LDG.E.EL R15, desc[UR4][R14.64] ;  /* 0x000000040e0f7981 */ /* 0x000f62000c2e1900 */
[----:B------:R-:W-:-:S03]  /*0250*/  IMAD.WIDE R12, R17, 0x4, R12 ;  /* 0x00000004110c7825 */ /* 0x000fc600078e020c */
[----:B------:R-:W5:Y:S01]  /*0260*/  LDG.E.EL R10, desc[UR4][R10.64] ;  /* 0x000000040a0a7981 */ /* 0x000f62000c2e1900 */
[----:B---3--:R-:W-:-:S03]  /*0270*/  IMAD.WIDE R8, R17, 0x4, R8 ;  /* 0x0000000411087825 */ /* 0x008fc600078e0208 */
[----:B------:R-:W3:Y:S01]  /*0280*/  LDG.E.EL R12, desc[UR4][R12.64] ;  /* 0x000000040c0c7981 */ /* 0x000ee2000c2e1900 */
[----:B------:R-:W-:-:S03]  /*0290*/  IMAD.WIDE R6, R17, 0x4, R6 ;  /* 0x0000000411067825 */ /* 0x000fc600078e0206 */
[----:B------:R-:W3:Y:S01]  /*02a0*/  LDG.E.EL R9, desc[UR4][R8.64] ;  /* 0x0000000408097981 */ /* 0x000ee2000c2e1900 */
[----:B----4-:R-:W-:-:S03]  /*02b0*/  IMAD.WIDE R4, R17, 0x4, R4 ;  /* 0x0000000411047825 */ /* 0x010fc600078e0204 */
[----:B------:R-:W4:Y:S04]  /*02c0*/  LDG.E.EL R6, desc[UR4][R6.64] ;  /* 0x0000000406067981 */ /* 0x000f28000c2e1900 */
[----:B------:R0:W4:Y:S02]  /*02d0*/  LDG.E.EL R17, desc[UR4][R4.64] ;  /* 0x0000000404117981 */ /* 0x000124000c2e1900 */
[----:B0-----:R-:W0:Y:S02]  /*02e0*/  LDC.64 R4, c[0x0][0x218] ;  /* 0x00008600ff047b82 */ /* 0x001e240000000a00 */
[----:B0-----:R-:W-:-:S04]  /*02f0*/  IMAD.WIDE R4, R16, 0x4, R4 ;  /* 0x0000000410047825 */ /* 0x001fc800078e0204 */
[----:B--2---:R-:W-:Y:S01]  /*0300*/  FADD R0, R0, 9.9999997473787516356e-06 ;  /* 0x3727c5ac00007421 */ /* 0x004fe20000000000 */
[----:B------:R-:W-:-:S03]  /*0310*/  FADD R18, R18, 9.9999997473787516356e-06 ;  /* 0x3727c5ac12127421 */ /* 0x000fc60000000000 */
[----:B------:R-:W0:Y:S08]  /*0320*/  MUFU.SQRT R14, R0 ;  /* 0x00000000000e7308 */ /* 0x000e300000002000 */
[----:B------:R-:W1:Y:S01]  /*0330*/  MUFU.SQRT R11, R18 ;  /* 0x00000012000b7308 */ /* 0x000e620000002000 */
[C---:B0-----:R-:W-:Y:S02]  /*0340*/  FSETP.GT.AND P0, PT, R14.reuse, 8.50705917302346158658e+37, PT ;  /* 0x7e8000000e00780b */ /* 0x041fe40003f04000 */
[----:B------:R-:W-:-:S02]  /*0350*/  FSETP.GEU.AND P2, PT, R14, 1.175494350822287508e-38, PT ;  /* 0x008000000e00780b */ /* 0x000fc40003f4e000 */
[C---:B-1----:R-:W-:Y:S02]  /*0360*/  FSETP.GT.AND P1, PT, R11.reuse, 8.50705917302346158658e+37, PT ;  /* 0x7e8000000b00780b */ /* 0x042fe40003f24000 */
[----:B------:R-:W-:-:S07]  /*0370*/  FSETP.GEU.AND P3, PT, R11, 1.175494350822287508e-38, PT ;  /* 0x008000000b00780b */ /* 0x000fce0003f6e000 */
[----:B------:R-:W-:Y:S01]  /*0380*/  @P0 FMUL R14, R14, 0.25 ;  /* 0x3e8000000e0e0820 */ /* 0x000fe20000400000 */
[----:B------:R-:W-:-:S03]  /*0390*/  HFMA2.MMA R0, -RZ, RZ, 1.625, 0 ;  /* 0x3e800000ff007435 */ /* 0x000fc600000001ff */
[----:B------:R-:W-:Y:S01]  /*03a0*/  @!P2 FMUL R14, R14, 16777216 ;  /* 0x4b8000000e0ea820 */ /* 0x000fe20000400000 */
[----:B------:R-:W-:-:S04]  /*03b0*/  @P1 FMUL R11, R11, 0.25 ;  /* 0x3e8000000b0b1820 */ /* 0x000fc80000400000 */
[----:B------:R-:W-:Y:S01]  /*03c0*/  @!P3 FMUL R11, R11, 16777216 ;  /* 0x4b8000000b0bb820 */ /* 0x000fe20000400000 */
[----:B------:R-:W0:Y:S01]  /*03d0*/  MUFU.RCP R14, R14 ;  /* 0x0000000e000e7308 */ /* 0x000e220000001000 */
[----:B------:R-:W-:-:S07]  /*03e0*/  FSEL R7, R0, 1, P0 ;  /* 0x3f80000000077808 */ /* 0x000fce0000000000 */
[----:B------:R-:W1:Y:S01]  /*03f0*/  MUFU.RCP R11, R11 ;  /* 0x0000000b000b7308 */ /* 0x000e620000001000 */
[----:B------:R-:W-:Y:S01]  /*0400*/  FSEL R0, R0, 1, P1 ;  /* 0x3f80000000007808 */ /* 0x000fe20000800000 */
[----:B------:R-:W-:Y:S01]  /*0410*/  @!P2 FMUL R7, R7, 16777216 ;  /* 0x4b8000000707a820 */ /* 0x000fe20000400000 */
[----:B-----5:R-:W-:-:S03]  /*0420*/  FADD R19, R22, R19 ;  /* 0x0000001316137221 */ /* 0x020fc60000000000 */
[----:B------:R-:W-:Y:S01]  /*0430*/  @!P3 FMUL R0, R0, 16777216 ;  /* 0x4b8000000000b820 */ /* 0x000fe20000400000 */
[----:B0-----:R-:W-:Y:S01]  /*0440*/  FMUL R14, R14, R7 ;  /* 0x000000070e0e7220 */ /* 0x001fe20000400000 */
[----:B------:R-:W-:Y:S01]  /*0450*/  FADD R15, R20, -R15 ;  /* 0x8000000f140f7221 */ /* 0x000fe20000000000 */
[----:B------:R-:W-:Y:S01]  /*0460*/  FADD R7, -R10, R19 ;  /* 0x000000130a077221 */ /* 0x000fe20000000100 */
[----:B-1----:R-:W-:-:S03]  /*0470*/  FMUL R0, R11, R0 ;  /* 0x000000000b007220 */ /* 0x002fc60000400000 */
[----:B------:R-:W-:Y:S01]  /*0480*/  FMUL R7, R14, R7 ;  /* 0x000000070e077220 */ /* 0x000fe20000400000 */
[----:B------:R-:W-:-:S03]  /*0490*/  FMUL R0, R0, R15 ;  /* 0x0000000f00007220 */ /* 0x000fc60000400000 */
[----:B---3--:R-:W-:Y:S01]  /*04a0*/  FFMA R7, R12, R7, R9 ;  /* 0x000000070c077223 */ /* 0x008fe20000000009 */
[----:B----4-:R-:W-:-:S04]  /*04b0*/  FFMA R0, R6, R0, R17 ;  /* 0x0000000006007223 */ /* 0x010fc80000000011 */
[C---:B------:R-:W-:Y:S01]  /*04c0*/  FADD R6, R7.reuse, R0 ;  /* 0x0000000007067221 */ /* 0x040fe20000000000 */
[----:B------:R-:W-:-:S04]  /*04d0*/  FSETP.GEU.AND P0, PT, R7, -R0, PT ;  /* 0x800000000700720b */ /* 0x000fc80003f0e000 */
[----:B------:R-:W-:Y:S01]  /*04e0*/  FSEL R7, R6, RZ, P0 ;  /* 0x000000ff06077208 */ /* 0x000fe20000000000 */
[----:B------:R-:W-:Y:S04]  /*04f0*/  STG.E desc[UR4][R2.64], R19 ;  /* 0x0000001302007986 */ /* 0x000fe8000c101904 */
[----:B------:R-:W-:Y:S01]  /*0500*/  STG.E desc[UR4][R4.64], R7 ;  /* 0x0000000704007986 */ /* 0x000fe2000c101904 */
[----:B------:R-:W-:Y:S05]  /*0510*/  EXIT ;  /* 0x000000000000794d */ /* 0x000fea0003800000 */
.L_x_0:
[----:B------:R-:W-:-:S00]  /*0520*/  BRA `(.L_x_0) ;  /* 0xfffffffc00fc7947 */ /* 0x000fc0000383ffff */
[----:B------:R-:W-:-:S00]  /*0530*/  NOP ;  /* 0x0000000000007918 */ /* 0x000fc00000000000 */
        /* <DEDUP_REMOVED lines=12> */
.L_x_1:


//--------------------- .nv.global.init           --------------------------
	.section	.nv.global.init,"aw",@progbits
.nv.global.init:
	.type		_$_str,@object
	.size		_$_str,(_$_str_$_2 - _$_str)
_$_str:
        /*0000*/ 	.byte	0x5f, 0x5f, 0x43, 0x55, 0x44, 0x41, 0x5f, 0x46, 0x54, 0x5a, 0x00
	.type		_$_str_$_2,@object
	.size		_$_str_$_2,(.L_1 - _$_str_$_2)
_$_str_$_2:
        /*000b*/ 	.byte	0x5f, 0x5f, 0x43, 0x55, 0x44, 0x41, 0x5f, 0x50, 0x52, 0x45, 0x43, 0x5f, 0x53, 0x51, 0x52, 0x54
        /*001b*/ 	.byte	0x00
.L_1:


//--------------------- .nv.constant0.triton_poi_fused__native_batch_norm_legit_no_training_add_convolution_relu_3 --------------------------
	.section	.nv.constant0.triton_poi_fused__native_batch_norm_legit_no_training_add_convolution_relu_3,"a",@progbits
	.sectionflags	@""
	.align	4
.nv.constant0.triton_poi_fused__native_batch_norm_legit_no_training_add_convolution_relu_3:
	.zero		628
